//
// Generated by NVIDIA NVVM Compiler
//
// Compiler Build ID: CL-36424714
// Cuda compilation tools, release 13.0, V13.0.88
// Based on NVVM 20.0.0
//

.version 9.0
.target sm_100
.address_size 64

	// .globl	_Z7render2PPjP14parallelPixelsiPdii6cameraP4vec3S6_Pi
.global .align 4 .u32 xresdev = 800;
.global .align 4 .u32 yresdev = 600;
.global .align 8 .f64 aspectdev = 0d3FF55554FBDAD752;

.visible .entry _Z7render2PPjP14parallelPixelsiPdii6cameraP4vec3S6_Pi(
	.param .u64 .ptr .align 1 _Z7render2PPjP14parallelPixelsiPdii6cameraP4vec3S6_Pi_param_0,
	.param .u64 .ptr .align 1 _Z7render2PPjP14parallelPixelsiPdii6cameraP4vec3S6_Pi_param_1,
	.param .u32 _Z7render2PPjP14parallelPixelsiPdii6cameraP4vec3S6_Pi_param_2,
	.param .u64 .ptr .align 1 _Z7render2PPjP14parallelPixelsiPdii6cameraP4vec3S6_Pi_param_3,
	.param .u32 _Z7render2PPjP14parallelPixelsiPdii6cameraP4vec3S6_Pi_param_4,
	.param .u32 _Z7render2PPjP14parallelPixelsiPdii6cameraP4vec3S6_Pi_param_5,
	.param .align 8 .b8 _Z7render2PPjP14parallelPixelsiPdii6cameraP4vec3S6_Pi_param_6[56],
	.param .u64 .ptr .align 1 _Z7render2PPjP14parallelPixelsiPdii6cameraP4vec3S6_Pi_param_7,
	.param .u64 .ptr .align 1 _Z7render2PPjP14parallelPixelsiPdii6cameraP4vec3S6_Pi_param_8,
	.param .u64 .ptr .align 1 _Z7render2PPjP14parallelPixelsiPdii6cameraP4vec3S6_Pi_param_9
)
{
	.reg .pred 	%p<12>;
	.reg .b32 	%r<51>;
	.reg .b64 	%rd<34>;
	.reg .b64 	%fd<6>;

	ld.param.u64 	%rd3, [_Z7render2PPjP14parallelPixelsiPdii6cameraP4vec3S6_Pi_param_0];
	ld.param.u64 	%rd4, [_Z7render2PPjP14parallelPixelsiPdii6cameraP4vec3S6_Pi_param_1];
	ld.param.u32 	%r27, [_Z7render2PPjP14parallelPixelsiPdii6cameraP4vec3S6_Pi_param_2];
	cvta.to.global.u64 	%rd5, %rd4;
	mov.u32 	%r28, %ctaid.x;
	mov.u32 	%r29, %ntid.x;
	mov.u32 	%r30, %tid.x;
	mad.lo.s32 	%r1, %r28, %r29, %r30;
	mul.wide.s32 	%rd6, %r1, 8;
	add.s64 	%rd1, %rd5, %rd6;
	ld.global.u32 	%r31, [%rd1];
	setp.eq.s32 	%p1, %r31, -1;
	@%p1 bra 	$L__BB0_15;
	ld.global.u32 	%r2, [%rd1+4];
	ld.global.u32 	%r3, [%rd1+8];
	setp.lt.s32 	%p2, %r3, 0;
	@%p2 bra 	$L__BB0_15;
	cvt.rn.f64.s32 	%fd1, %r27;
	rcp.rn.f64 	%fd2, %fd1;
	setp.lt.s32 	%p3, %r27, 1;
	mul.f64 	%fd3, %fd2, 0d0000000000000000;
	min.f64 	%fd4, %fd3, 0d3FF0000000000000;
	mul.f64 	%fd5, %fd4, 0d406FE00000000000;
	cvt.rzi.u32.f64 	%r32, %fd5;
	shl.b32 	%r33, %r32, 16;
	and.b32  	%r34, %r33, 16711680;
	shl.b32 	%r35, %r32, 8;
	and.b32  	%r36, %r35, 65280;
	and.b32  	%r37, %r32, 255;
	or.b32  	%r38, %r36, %r37;
	or.b32  	%r4, %r38, %r34;
	cvta.to.global.u64 	%rd7, %rd3;
	add.s64 	%rd2, %rd7, %rd6;
	@%p3 bra 	$L__BB0_5;
	neg.s32 	%r43, %r3;
$L__BB0_4:
	add.s32 	%r43, %r43, 1;
	setp.eq.s32 	%p11, %r43, 1;
	@%p11 bra 	$L__BB0_15;
	bra.uni 	$L__BB0_4;
$L__BB0_5:
	add.s32 	%r8, %r2, 1;
	and.b32  	%r9, %r8, 3;
	neg.s32 	%r10, %r2;
	mov.b32 	%r47, 0;
	mov.u32 	%r45, %r47;
$L__BB0_6:
	mov.u32 	%r12, %r45;
	mov.u32 	%r11, %r47;
	setp.lt.s32 	%p4, %r2, 0;
	@%p4 bra 	$L__BB0_14;
	setp.eq.s32 	%p5, %r9, 0;
	mov.u32 	%r47, %r11;
	@%p5 bra 	$L__BB0_11;
	setp.eq.s32 	%p6, %r9, 1;
	ld.global.u64 	%rd9, [%rd2];
	cvta.to.global.u64 	%rd10, %rd9;
	mul.wide.s32 	%rd11, %r11, 4;
	add.s64 	%rd12, %rd10, %rd11;
	st.global.u32 	[%rd12], %r4;
	add.s32 	%r47, %r11, 1;
	@%p6 bra 	$L__BB0_11;
	setp.eq.s32 	%p7, %r9, 2;
	ld.global.u64 	%rd13, [%rd2];
	cvta.to.global.u64 	%rd14, %rd13;
	add.s64 	%rd16, %rd14, %rd11;
	st.global.u32 	[%rd16+4], %r4;
	add.s32 	%r47, %r11, 2;
	@%p7 bra 	$L__BB0_11;
	ld.global.u64 	%rd17, [%rd2];
	cvta.to.global.u64 	%rd18, %rd17;
	add.s64 	%rd20, %rd18, %rd11;
	st.global.u32 	[%rd20+8], %r4;
	add.s32 	%r47, %r11, 3;
$L__BB0_11:
	setp.lt.u32 	%p8, %r2, 3;
	@%p8 bra 	$L__BB0_14;
	add.s32 	%r41, %r10, %r47;
	sub.s32 	%r49, %r41, %r11;
	add.s32 	%r48, %r47, -1;
	add.s32 	%r47, %r8, %r11;
$L__BB0_13:
	add.s32 	%r42, %r48, 1;
	ld.global.u64 	%rd21, [%rd2];
	cvta.to.global.u64 	%rd22, %rd21;
	mul.wide.s32 	%rd23, %r42, 4;
	add.s64 	%rd24, %rd22, %rd23;
	st.global.u32 	[%rd24], %r4;
	ld.global.u64 	%rd25, [%rd2];
	cvta.to.global.u64 	%rd26, %rd25;
	add.s64 	%rd27, %rd26, %rd23;
	st.global.u32 	[%rd27+4], %r4;
	ld.global.u64 	%rd28, [%rd2];
	cvta.to.global.u64 	%rd29, %rd28;
	add.s64 	%rd30, %rd29, %rd23;
	st.global.u32 	[%rd30+8], %r4;
	ld.global.u64 	%rd31, [%rd2];
	cvta.to.global.u64 	%rd32, %rd31;
	add.s64 	%rd33, %rd32, %rd23;
	st.global.u32 	[%rd33+12], %r4;
	add.s32 	%r49, %r49, 4;
	add.s32 	%r48, %r48, 4;
	setp.ne.s32 	%p9, %r49, 1;
	@%p9 bra 	$L__BB0_13;
$L__BB0_14:
	add.s32 	%r45, %r12, 1;
	setp.ne.s32 	%p10, %r12, %r3;
	@%p10 bra 	$L__BB0_6;
$L__BB0_15:
	ret;

}


// ===== COMPILED SASS (sm_100) =====

	.target	sm_100

	.elftype	@"ET_EXEC"


//--------------------- .note.nv.tkinfo           --------------------------
	.section	.note.nv.tkinfo,"",@"SHT_NOTE"
	.sectionflags	@"SHF_NOTE_NV_TKINFO"
	.tkinfo
        /*0018*/ 	.word	0x00000002
        /*0030*/ 	.string	""
        /*0030*/ 	.string	"ptxas"
        /*0030*/ 	.string	"Cuda compilation tools, release 13.0, V13.0.88"
        /*0030*/ 	.string	"Build cuda_13.0.r13.0/compiler.36424714_0"
        /*0030*/ 	.string	"-arch sm_100 -m 64 "



//--------------------- .note.nv.cuinfo           --------------------------
	.section	.note.nv.cuinfo,"",@"SHT_NOTE"
	.sectionflags	@"SHF_NOTE_NV_CUINFO"
        /*0018*/ 	.short	0x0002
        /*001a*/ 	.short	0x0064
        /*001c*/ 	.short	0x0082
	.zero		2


//--------------------- .nv.info                  --------------------------
	.section	.nv.info,"",@"SHT_CUDA_INFO"
	.align	4


	//----- nvinfo : EIATTR_REGCOUNT
	.align		4
        /*0000*/ 	.byte	0x04, 0x2f
        /*0002*/ 	.short	(.L_4 - .L_3)
	.align		4
.L_3:
        /*0004*/ 	.word	index@(_Z7render2PPjP14parallelPixelsiPdii6cameraP4vec3S6_Pi)
        /*0008*/ 	.word	0x00000018


	//----- nvinfo : EIATTR_FRAME_SIZE
	.align		4
.L_4:
        /*000c*/ 	.byte	0x04, 0x11
        /*000e*/ 	.short	(.L_6 - .L_5)
	.align		4
.L_5:
        /*0010*/ 	.word	index@($__internal_0_$__cuda_sm20_dblrcp_rn_slowpath_v3)
        /*0014*/ 	.word	0x00000000


	//----- nvinfo : EIATTR_FRAME_SIZE
	.align		4
.L_6:
        /*0018*/ 	.byte	0x04, 0x11
        /*001a*/ 	.short	(.L_8 - .L_7)
	.align		4
.L_7:
        /*001c*/ 	.word	index@(_Z7render2PPjP14parallelPixelsiPdii6cameraP4vec3S6_Pi)
        /*0020*/ 	.word	0x00000000


	//----- nvinfo : EIATTR_MIN_STACK_SIZE
	.align		4
.L_8:
        /*0024*/ 	.byte	0x04, 0x12
        /*0026*/ 	.short	(.L_10 - .L_9)
	.align		4
.L_9:
        /*0028*/ 	.word	index@(_Z7render2PPjP14parallelPixelsiPdii6cameraP4vec3S6_Pi)
        /*002c*/ 	.word	0x00000000
.L_10:


//--------------------- .nv.compat                --------------------------
	.section	.nv.compat,"",@"SHT_CUDA_COMPAT_INFO"
	.align	4
        /*0000*/ 	.byte	0x02, 0x09, 0x00, 0x00, 0x02, 0x02, 0x01, 0x00, 0x02, 0x05, 0x05, 0x00, 0x03, 0x07, 0x01, 0x01
        /*0010*/ 	.byte	0x02, 0x03, 0x00, 0x00, 0x02, 0x06, 0x01, 0x00, 0x04, 0x0b, 0x08, 0x00, 0x01, 0x00, 0x00, 0x00
        /*0020*/ 	.byte	0x00, 0x00, 0x00, 0x00


//--------------------- .nv.info._Z7render2PPjP14parallelPixelsiPdii6cameraP4vec3S6_Pi --------------------------
	.section	.nv.info._Z7render2PPjP14parallelPixelsiPdii6cameraP4vec3S6_Pi,"",@"SHT_CUDA_INFO"
	.sectionflags	@""
	.align	4


	//----- nvinfo : EIATTR_CUDA_API_VERSION
	.align		4
        /*0000*/ 	.byte	0x04, 0x37
        /*0002*/ 	.short	(.L_12 - .L_11)
.L_11:
        /*0004*/ 	.word	0x00000082


	//----- nvinfo : EIATTR_KPARAM_INFO
	.align		4
.L_12:
        /*0008*/ 	.byte	0x04, 0x17
        /*000a*/ 	.short	(.L_14 - .L_13)
.L_13:
        /*000c*/ 	.word	0x00000000
        /*0010*/ 	.short	0x0009
        /*0012*/ 	.short	0x0070
        /*0014*/ 	.byte	0x00, 0xf5, 0x21, 0x00


	//----- nvinfo : EIATTR_KPARAM_INFO
	.align		4
.L_14:
        /*0018*/ 	.byte	0x04, 0x17
        /*001a*/ 	.short	(.L_16 - .L_15)
.L_15:
        /*001c*/ 	.word	0x00000000
        /*0020*/ 	.short	0x0008
        /*0022*/ 	.short	0x0068
        /*0024*/ 	.byte	0x00, 0xf5, 0x21, 0x00


	//----- nvinfo : EIATTR_KPARAM_INFO
	.align		4
.L_16:
        /*0028*/ 	.byte	0x04, 0x17
        /*002a*/ 	.short	(.L_18 - .L_17)
.L_17:
        /*002c*/ 	.word	0x00000000
        /*0030*/ 	.short	0x0007
        /*0032*/ 	.short	0x0060
        /*0034*/ 	.byte	0x00, 0xf5, 0x21, 0x00


	//----- nvinfo : EIATTR_KPARAM_INFO
	.align		4
.L_18:
        /*0038*/ 	.byte	0x04, 0x17
        /*003a*/ 	.short	(.L_20 - .L_19)
.L_19:
        /*003c*/ 	.word	0x00000000
        /*0040*/ 	.short	0x0006
        /*0042*/ 	.short	0x0028
        /*0044*/ 	.byte	0x00, 0xf0, 0xe1, 0x00


	//----- nvinfo : EIATTR_KPARAM_INFO
	.align		4
.L_20:
        /*0048*/ 	.byte	0x04, 0x17
        /*004a*/ 	.short	(.L_22 - .L_21)
.L_21:
        /*004c*/ 	.word	0x00000000
        /*0050*/ 	.short	0x0005
        /*0052*/ 	.short	0x0024
        /*0054*/ 	.byte	0x00, 0xf0, 0x11, 0x00


	//----- nvinfo : EIATTR_KPARAM_INFO
	.align		4
.L_22:
        /*0058*/ 	.byte	0x04, 0x17
        /*005a*/ 	.short	(.L_24 - .L_23)
.L_23:
        /*005c*/ 	.word	0x00000000
        /*0060*/ 	.short	0x0004
        /*0062*/ 	.short	0x0020
        /*0064*/ 	.byte	0x00, 0xf0, 0x11, 0x00


	//----- nvinfo : EIATTR_KPARAM_INFO
	.align		4
.L_24:
        /*0068*/ 	.byte	0x04, 0x17
        /*006a*/ 	.short	(.L_26 - .L_25)
.L_25:
        /*006c*/ 	.word	0x00000000
        /*0070*/ 	.short	0x0003
        /*0072*/ 	.short	0x0018
        /*0074*/ 	.byte	0x00, 0xf5, 0x21, 0x00


	//----- nvinfo : EIATTR_KPARAM_INFO
	.align		4
.L_26:
        /*0078*/ 	.byte	0x04, 0x17
        /*007a*/ 	.short	(.L_28 - .L_27)
.L_27:
        /*007c*/ 	.word	0x00000000
        /*0080*/ 	.short	0x0002
        /*0082*/ 	.short	0x0010
        /*0084*/ 	.byte	0x00, 0xf0, 0x11, 0x00


	//----- nvinfo : EIATTR_KPARAM_INFO
	.align		4
.L_28:
        /*0088*/ 	.byte	0x04, 0x17
        /*008a*/ 	.short	(.L_30 - .L_29)
.L_29:
        /*008c*/ 	.word	0x00000000
        /*0090*/ 	.short	0x0001
        /*0092*/ 	.short	0x0008
        /*0094*/ 	.byte	0x00, 0xf5, 0x21, 0x00


	//----- nvinfo : EIATTR_KPARAM_INFO
	.align		4
.L_30:
        /*0098*/ 	.byte	0x04, 0x17
        /*009a*/ 	.short	(.L_32 - .L_31)
.L_31:
        /*009c*/ 	.word	0x00000000
        /*00a0*/ 	.short	0x0000
        /*00a2*/ 	.short	0x0000
        /*00a4*/ 	.byte	0x00, 0xf5, 0x21, 0x00


	//----- nvinfo : EIATTR_SPARSE_MMA_MASK
	.align		4
.L_32:
        /*00a8*/ 	.byte	0x03, 0x50
        /*00aa*/ 	.short	0x0000


	//----- nvinfo : EIATTR_MAXREG_COUNT
	.align		4
        /*00ac*/ 	.byte	0x03, 0x1b
        /*00ae*/ 	.short	0x00ff


	//----- nvinfo : EIATTR_MERCURY_ISA_VERSION
	.align		4
        /*00b0*/ 	.byte	0x03, 0x5f
        /*00b2*/ 	.short	0x0101


	//----- nvinfo : EIATTR_VRC_CTA_INIT_COUNT
	.align		4
        /*00b4*/ 	.byte	0x02, 0x4a
	.zero		1
	.zero		1


	//----- nvinfo : EIATTR_EXIT_INSTR_OFFSETS
	.align		4
        /*00b8*/ 	.byte	0x04, 0x1c
        /*00ba*/ 	.short	(.L_34 - .L_33)


	//   ....[0]....
.L_33:
        /*00bc*/ 	.word	0x000000a0


	//   ....[1]....
        /*00c0*/ 	.word	0x000000d0


	//   ....[2]....
        /*00c4*/ 	.word	0x00000340


	//   ....[3]....
        /*00c8*/ 	.word	0x000006c0


	//----- nvinfo : EIATTR_CRS_STACK_SIZE
	.align		4
.L_34:
        /*00cc*/ 	.byte	0x04, 0x1e
        /*00ce*/ 	.short	(.L_36 - .L_35)
.L_35:
        /*00d0*/ 	.word	0x00000000


	//----- nvinfo : EIATTR_CBANK_PARAM_SIZE
	.align		4
.L_36:
        /*00d4*/ 	.byte	0x03, 0x19
        /*00d6*/ 	.short	0x0078


	//----- nvinfo : EIATTR_PARAM_CBANK
	.align		4
        /*00d8*/ 	.byte	0x04, 0x0a
        /*00da*/ 	.short	(.L_38 - .L_37)
	.align		4
.L_37:
        /*00dc*/ 	.word	index@(.nv.constant0._Z7render2PPjP14parallelPixelsiPdii6cameraP4vec3S6_Pi)
        /*00e0*/ 	.short	0x0380
        /*00e2*/ 	.short	0x0078


	//----- nvinfo : EIATTR_SW_WAR
	.align		4
.L_38:
        /*00e4*/ 	.byte	0x04, 0x36
        /*00e6*/ 	.short	(.L_40 - .L_39)
.L_39:
        /*00e8*/ 	.word	0x00000008
.L_40:


//--------------------- .nv.callgraph             --------------------------
	.section	.nv.callgraph,"",@"SHT_CUDA_CALLGRAPH"
	.align	4
	.sectionentsize	8
	.align		4
        /*0000*/ 	.word	0x00000000
	.align		4
        /*0004*/ 	.word	0xffffffff
	.align		4
        /*0008*/ 	.word	0x00000000
	.align		4
        /*000c*/ 	.word	0xfffffffe
	.align		4
        /*0010*/ 	.word	0x00000000
	.align		4
        /*0014*/ 	.word	0xfffffffd
	.align		4
        /*0018*/ 	.word	0x00000000
	.align		4
        /*001c*/ 	.word	0xfffffffc


//--------------------- .nv.constant4             --------------------------
	.section	.nv.constant4,"a",@progbits
	.align	8
	.align		8
.nv.constant4:
        /*0000*/ 	.dword	xresdev
	.align		8
        /*0008*/ 	.dword	yresdev
	.align		8
        /*0010*/ 	.dword	aspectdev


//--------------------- .text._Z7render2PPjP14parallelPixelsiPdii6cameraP4vec3S6_Pi --------------------------
	.section	.text._Z7render2PPjP14parallelPixelsiPdii6cameraP4vec3S6_Pi,"ax",@progbits
	.align	128
        .global         _Z7render2PPjP14parallelPixelsiPdii6cameraP4vec3S6_Pi
        .type           _Z7render2PPjP14parallelPixelsiPdii6cameraP4vec3S6_Pi,@function
        .size           _Z7render2PPjP14parallelPixelsiPdii6cameraP4vec3S6_Pi,(.L_x_13 - _Z7render2PPjP14parallelPixelsiPdii6cameraP4vec3S6_Pi)
        .other          _Z7render2PPjP14parallelPixelsiPdii6cameraP4vec3S6_Pi,@"STO_CUDA_ENTRY STV_DEFAULT"
_Z7render2PPjP14parallelPixelsiPdii6cameraP4vec3S6_Pi:
.text._Z7render2PPjP14parallelPixelsiPdii6cameraP4vec3S6_Pi:
[----:B------:R-:W-:Y:S01]  /*0000*/  LDC R1, c[0x0][0x37c] ;  /* 0x0000df00ff017b82 */ /* 0x000fe20000000800 */
[----:B------:R-:W0:Y:S07]  /*0010*/  S2R R5, SR_TID.X ;  /* 0x0000000000057919 */ /* 0x000e2e0000002100 */
[----:B------:R-:W0:Y:S01]  /*0020*/  S2UR UR6, SR_CTAID.X ;  /* 0x00000000000679c3 */ /* 0x000e220000002500 */
[----:B------:R-:W1:Y:S07]  /*0030*/  LDCU.64 UR4, c[0x0][0x358] ;  /* 0x00006b00ff0477ac */ /* 0x000e6e0008000a00 */
[----:B------:R-:W0:Y:S08]  /*0040*/  LDC R4, c[0x0][0x360] ;  /* 0x0000d800ff047b82 */ /* 0x000e300000000800 */
[----:B------:R-:W2:Y:S01]  /*0050*/  LDC.64 R2, c[0x0][0x388] ;  /* 0x0000e200ff027b82 */ /* 0x000ea20000000a00 */
[----:B0-----:R-:W-:-:S04]  /*0060*/  IMAD R4, R4, UR6, R5 ;  /* 0x0000000604047c24 */ /* 0x001fc8000f8e0205 */
[----:B--2---:R-:W-:-:S05]  /*0070*/  IMAD.WIDE R2, R4, 0x8, R2 ;  /* 0x0000000804027825 */ /* 0x004fca00078e0202 */
[----:B-1----:R-:W2:Y:S02]  /*0080*/  LDG.E R0, desc[UR4][R2.64] ;  /* 0x0000000402007981 */ /* 0x002ea4000c1e1900 */
[----:B--2---:R-:W-:-:S13]  /*0090*/  ISETP.NE.AND P0, PT, R0, -0x1, PT ;  /* 0xffffffff0000780c */ /* 0x004fda0003f05270 */
[----:B------:R-:W-:Y:S05]  /*00a0*/  @!P0 EXIT ;  /* 0x000000000000894d */ /* 0x000fea0003800000 */
[----:B------:R-:W2:Y:S02]  /*00b0*/  LDG.E R0, desc[UR4][R2.64+0x8] ;  /* 0x0000080402007981 */ /* 0x000ea4000c1e1900 */
[----:B--2---:R-:W-:-:S13]  /*00c0*/  ISETP.GE.AND P0, PT, R0, RZ, PT ;  /* 0x000000ff0000720c */ /* 0x004fda0003f06270 */
[----:B------:R-:W-:Y:S05]  /*00d0*/  @!P0 EXIT ;  /* 0x000000000000894d */ /* 0x000fea0003800000 */
[----:B------:R0:W5:Y:S01]  /*00e0*/  LDG.E R2, desc[UR4][R2.64+0x4] ;  /* 0x0000040402027981 */ /* 0x000162000c1e1900 */
[----:B------:R-:W1:Y:S02]  /*00f0*/  LDCU UR6, c[0x0][0x390] ;  /* 0x00007200ff0677ac */ /* 0x000e640008000800 */
[----:B-1----:R-:W1:Y:S08]  /*0100*/  I2F.F64 R8, UR6 ;  /* 0x0000000600087d12 */ /* 0x002e700008201c00 */
[----:B-1----:R-:W1:Y:S01]  /*0110*/  MUFU.RCP64H R7, R9 ;  /* 0x0000000900077308 */ /* 0x002e620000001800 */
[----:B------:R-:W-:-:S05]  /*0120*/  VIADD R6, R9, 0x300402 ;  /* 0x0030040209067836 */ /* 0x000fca0000000000 */
[----:B------:R-:W-:Y:S01]  /*0130*/  FSETP.GEU.AND P0, PT, |R6|, 5.8789094863358348022e-39, PT ;  /* 0x004004020600780b */ /* 0x000fe20003f0e200 */
[----:B-1----:R-:W-:-:S08]  /*0140*/  DFMA R10, -R8, R6, 1 ;  /* 0x3ff00000080a742b */ /* 0x002fd00000000106 */
[----:B------:R-:W-:-:S08]  /*0150*/  DFMA R10, R10, R10, R10 ;  /* 0x0000000a0a0a722b */ /* 0x000fd0000000000a */
[----:B------:R-:W-:-:S08]  /*0160*/  DFMA R10, R6, R10, R6 ;  /* 0x0000000a060a722b */ /* 0x000fd00000000006 */
[----:B------:R-:W-:-:S08]  /*0170*/  DFMA R12, -R8, R10, 1 ;  /* 0x3ff00000080c742b */ /* 0x000fd0000000010a */
[----:B------:R-:W-:Y:S01]  /*0180*/  DFMA R10, R10, R12, R10 ;  /* 0x0000000c0a0a722b */ /* 0x000fe2000000000a */
[----:B0-----:R-:W-:Y:S10]  /*0190*/  @P0 BRA `(.L_x_0) ;  /* 0x0000000000100947 */ /* 0x001ff40003800000 */
[----:B------:R-:W-:Y:S02]  /*01a0*/  LOP3.LUT R3, R9, 0x7fffffff, RZ, 0xc0, !PT ;  /* 0x7fffffff09037812 */ /* 0x000fe400078ec0ff */
[----:B------:R-:W-:-:S03]  /*01b0*/  MOV R6, 0x1e0 ;  /* 0x000001e000067802 */ /* 0x000fc60000000f00 */
[----:B------:R-:W-:-:S07]  /*01c0*/  VIADD R12, R3, 0xfff00000 ;  /* 0xfff00000030c7836 */ /* 0x000fce0000000000 */
[----:B-----5:R-:W-:Y:S05]  /*01d0*/  CALL.REL.NOINC `($__internal_0_$__cuda_sm20_dblrcp_rn_slowpath_v3) ;  /* 0x00000004003c7944 */ /* 0x020fea0003c00000 */
.L_x_0:
[----:B------:R-:W-:Y:S01]  /*01e0*/  DMUL R10, RZ, R10 ;  /* 0x0000000aff0a7228 */ /* 0x000fe20000000000 */
[----:B------:R-:W-:Y:S01]  /*01f0*/  IMAD.MOV.U32 R5, RZ, RZ, 0x80000 ;  /* 0x00080000ff057424 */ /* 0x000fe200078e00ff */
[----:B------:R-:W0:Y:S01]  /*0200*/  LDCU UR6, c[0x0][0x390] ;  /* 0x00007200ff0677ac */ /* 0x000e220008000800 */
[----:B------:R-:W1:Y:S05]  /*0210*/  LDC.64 R8, c[0x0][0x380] ;  /* 0x0000e000ff087b82 */ /* 0x000e6a0000000a00 */
[----:B------:R-:W-:Y:S02]  /*0220*/  DSETP.MIN.AND P0, P1, R10, 1, PT ;  /* 0x3ff000000a00742a */ /* 0x000fe40003900000 */
[----:B------:R-:W-:-:S04]  /*0230*/  IMAD.MOV.U32 R3, RZ, RZ, R11 ;  /* 0x000000ffff037224 */ /* 0x000fc800078e000b */
[----:B------:R-:W-:Y:S02]  /*0240*/  SEL R6, R10, RZ, P0 ;  /* 0x000000ff0a067207 */ /* 0x000fe40000000000 */
[----:B------:R-:W-:Y:S01]  /*0250*/  FSEL R7, R3, 1.875, P0 ;  /* 0x3ff0000003077808 */ /* 0x000fe20000000000 */
[----:B0-----:R-:W-:-:S05]  /*0260*/  UISETP.GE.AND UP0, UPT, UR6, 0x1, UPT ;  /* 0x000000010600788c */ /* 0x001fca000bf06270 */
[----:B------:R-:W-:Y:S01]  /*0270*/  @P1 LOP3.LUT R7, R5, 0x3ff00000, RZ, 0xfc, !PT ;  /* 0x3ff0000005071812 */ /* 0x000fe200078efcff */
[----:B-1----:R-:W-:-:S05]  /*0280*/  IMAD.WIDE R4, R4, 0x8, R8 ;  /* 0x0000000804047825 */ /* 0x002fca00078e0208 */
[----:B------:R-:W-:-:S10]  /*0290*/  DMUL R6, R6, 255 ;  /* 0x406fe00006067828 */ /* 0x000fd40000000000 */
[----:B------:R-:W0:Y:S02]  /*02a0*/  F2I.U32.F64.TRUNC R6, R6 ;  /* 0x0000000600067311 */ /* 0x000e24000030d000 */
[----:B0-----:R-:W-:-:S04]  /*02b0*/  SHF.L.U32 R3, R6, 0x8, RZ ;  /* 0x0000000806037819 */ /* 0x001fc800000006ff */
[----:B------:R-:W-:-:S04]  /*02c0*/  LOP3.LUT R3, R3, 0xff00, RZ, 0xc0, !PT ;  /* 0x0000ff0003037812 */ /* 0x000fc800078ec0ff */
[----:B------:R-:W-:Y:S01]  /*02d0*/  LOP3.LUT R10, R3, 0xff, R6, 0xf8, !PT ;  /* 0x000000ff030a7812 */ /* 0x000fe200078ef806 */
[----:B------:R-:W-:-:S05]  /*02e0*/  IMAD.U32 R3, R6, 0x10000, RZ ;  /* 0x0001000006037824 */ /* 0x000fca00078e00ff */
[----:B------:R-:W-:Y:S01]  /*02f0*/  LOP3.LUT R3, R10, 0xff0000, R3, 0xf8, !PT ;  /* 0x00ff00000a037812 */ /* 0x000fe200078ef803 */
[----:B------:R-:W-:Y:S06]  /*0300*/  BRA.U !UP0, `(.L_x_1) ;  /* 0x0000000108147547 */ /* 0x000fec000b800000 */
[----:B------:R-:W-:-:S07]  /*0310*/  IMAD.MOV R0, RZ, RZ, -R0 ;  /* 0x000000ffff007224 */ /* 0x000fce00078e0a00 */
.L_x_2:
[----:B------:R-:W-:-:S05]  /*0320*/  VIADD R0, R0, 0x1 ;  /* 0x0000000100007836 */ /* 0x000fca0000000000 */
[----:B------:R-:W-:-:S13]  /*0330*/  ISETP.NE.AND P0, PT, R0, 0x1, PT ;  /* 0x000000010000780c */ /* 0x000fda0003f05270 */
[----:B------:R-:W-:Y:S05]  /*0340*/  @!P0 EXIT ;  /* 0x000000000000894d */ /* 0x000fea0003800000 */
[----:B------:R-:W-:Y:S05]  /*0350*/  BRA `(.L_x_2) ;  /* 0xfffffffc00f07947 */ /* 0x000fea000383ffff */
.L_x_1:
[----:B-----5:R-:W-:Y:S01]  /*0360*/  IADD3 R6, PT, PT, R2, 0x1, RZ ;  /* 0x0000000102067810 */ /* 0x020fe20007ffe0ff */
[----:B------:R-:W-:Y:S02]  /*0370*/  IMAD.MOV.U32 R9, RZ, RZ, RZ ;  /* 0x000000ffff097224 */ /* 0x000fe400078e00ff */
[----:B------:R-:W-:Y:S01]  /*0380*/  IMAD.MOV.U32 R7, RZ, RZ, RZ ;  /* 0x000000ffff077224 */ /* 0x000fe200078e00ff */
[----:B------:R-:W-:-:S07]  /*0390*/  LOP3.LUT R14, R6, 0x3, RZ, 0xc0, !PT ;  /* 0x00000003060e7812 */ /* 0x000fce00078ec0ff */
.L_x_8:
[----:B------:R-:W-:Y:S01]  /*03a0*/  ISETP.GE.AND P1, PT, R2, RZ, PT ;  /* 0x000000ff0200720c */ /* 0x000fe20003f26270 */
[----:B------:R-:W-:Y:S01]  /*03b0*/  BSSY.RECONVERGENT B0, `(.L_x_3) ;  /* 0x000002f000007945 */ /* 0x000fe20003800200 */
[C---:B------:R-:W-:Y:S01]  /*03c0*/  ISETP.NE.AND P0, PT, R7.reuse, R0, PT ;  /* 0x000000000700720c */ /* 0x040fe20003f05270 */
[----:B------:R-:W-:-:S10]  /*03d0*/  VIADD R7, R7, 0x1 ;  /* 0x0000000107077836 */ /* 0x000fd40000000000 */
[----:B0123--:R-:W-:Y:S05]  /*03e0*/  @!P1 BRA `(.L_x_4) ;  /* 0x0000000000ac9947 */ /* 0x00ffea0003800000 */
[----:B------:R-:W-:Y:S01]  /*03f0*/  ISETP.NE.AND P1, PT, R14, RZ, PT ;  /* 0x000000ff0e00720c */ /* 0x000fe20003f25270 */
[----:B------:R-:W-:Y:S01]  /*0400*/  BSSY.RECONVERGENT B1, `(.L_x_5) ;  /* 0x0000013000017945 */ /* 0x000fe20003800200 */
[----:B------:R-:W-:-:S11]  /*0410*/  MOV R13, R9 ;  /* 0x00000009000d7202 */ /* 0x000fd60000000f00 */
[----:B------:R-:W-:Y:S05]  /*0420*/  @!P1 BRA `(.L_x_6) ;  /* 0x0000000000409947 */ /* 0x000fea0003800000 */
[----:B------:R-:W2:Y:S01]  /*0430*/  LDG.E.64 R10, desc[UR4][R4.64] ;  /* 0x00000004040a7981 */ /* 0x000ea2000c1e1b00 */
[----:B------:R-:W-:Y:S01]  /*0440*/  ISETP.NE.AND P1, PT, R14, 0x1, PT ;  /* 0x000000010e00780c */ /* 0x000fe20003f25270 */
[----:B--2---:R-:W-:-:S04]  /*0450*/  IMAD.WIDE R10, R9, 0x4, R10 ;  /* 0x00000004090a7825 */ /* 0x004fc800078e020a */
[----:B------:R-:W-:Y:S01]  /*0460*/  VIADD R9, R9, 0x1 ;  /* 0x0000000109097836 */ /* 0x000fe20000000000 */
[----:B------:R0:W-:Y:S07]  /*0470*/  STG.E desc[UR4][R10.64], R3 ;  /* 0x000000030a007986 */ /* 0x0001ee000c101904 */
[----:B------:R-:W-:Y:S05]  /*0480*/  @!P1 BRA `(.L_x_6) ;  /* 0x0000000000289947 */ /* 0x000fea0003800000 */
[----:B------:R-:W0:Y:S01]  /*0490*/  LDG.E.64 R8, desc[UR4][R4.64] ;  /* 0x0000000404087981 */ /* 0x000e22000c1e1b00 */
[----:B------:R-:W-:Y:S01]  /*04a0*/  ISETP.NE.AND P1, PT, R14, 0x2, PT ;  /* 0x000000020e00780c */ /* 0x000fe20003f25270 */
[----:B0-----:R-:W-:-:S04]  /*04b0*/  IMAD.WIDE R10, R13, 0x4, R8 ;  /* 0x000000040d0a7825 */ /* 0x001fc800078e0208 */
[----:B------:R-:W-:Y:S01]  /*04c0*/  VIADD R9, R13, 0x2 ;  /* 0x000000020d097836 */ /* 0x000fe20000000000 */
[----:B------:R1:W-:Y:S07]  /*04d0*/  STG.E desc[UR4][R10.64+0x4], R3 ;  /* 0x000004030a007986 */ /* 0x0003ee000c101904 */
[----:B------:R-:W-:Y:S05]  /*04e0*/  @!P1 BRA `(.L_x_6) ;  /* 0x0000000000109947 */ /* 0x000fea0003800000 */
[----:B------:R-:W1:Y:S02]  /*04f0*/  LDG.E.64 R8, desc[UR4][R4.64] ;  /* 0x0000000404087981 */ /* 0x000e64000c1e1b00 */
[----:B-1----:R-:W-:-:S04]  /*0500*/  IMAD.WIDE R10, R13, 0x4, R8 ;  /* 0x000000040d0a7825 */ /* 0x002fc800078e0208 */
[----:B------:R-:W-:Y:S01]  /*0510*/  VIADD R9, R13, 0x3 ;  /* 0x000000030d097836 */ /* 0x000fe20000000000 */
[----:B------:R2:W-:Y:S06]  /*0520*/  STG.E desc[UR4][R10.64+0x8], R3 ;  /* 0x000008030a007986 */ /* 0x0005ec000c101904 */
.L_x_6:
[----:B------:R-:W-:Y:S05]  /*0530*/  BSYNC.RECONVERGENT B1 ;  /* 0x0000000000017941 */ /* 0x000fea0003800200 */
.L_x_5:
[----:B------:R-:W-:-:S13]  /*0540*/  ISETP.GE.U32.AND P1, PT, R2, 0x3, PT ;  /* 0x000000030200780c */ /* 0x000fda0003f26070 */
[----:B------:R-:W-:Y:S05]  /*0550*/  @!P1 BRA `(.L_x_4) ;  /* 0x0000000000509947 */ /* 0x000fea0003800000 */
[C---:B------:R-:W-:Y:S02]  /*0560*/  IADD3 R15, PT, PT, R9.reuse, -0x1, RZ ;  /* 0xffffffff090f7810 */ /* 0x040fe40007ffe0ff */
[--C-:B------:R-:W-:Y:S01]  /*0570*/  IADD3 R8, PT, PT, R9, -R2, -R13.reuse ;  /* 0x8000000209087210 */ /* 0x100fe20007ffe80d */
[----:B------:R-:W-:-:S07]  /*0580*/  IMAD.IADD R9, R6, 0x1, R13 ;  /* 0x0000000106097824 */ /* 0x000fce00078e020d */
.L_x_7:
[----:B0123--:R-:W2:Y:S01]  /*0590*/  LDG.E.64 R10, desc[UR4][R4.64] ;  /* 0x00000004040a7981 */ /* 0x00fea2000c1e1b00 */
[----:B------:R-:W-:-:S04]  /*05a0*/  VIADD R21, R15, 0x1 ;  /* 0x000000010f157836 */ /* 0x000fc80000000000 */
[----:B--2---:R-:W-:-:S05]  /*05b0*/  IMAD.WIDE R10, R21, 0x4, R10 ;  /* 0x00000004150a7825 */ /* 0x004fca00078e020a */
[----:B------:R3:W-:Y:S04]  /*05c0*/  STG.E desc[UR4][R10.64], R3 ;  /* 0x000000030a007986 */ /* 0x0007e8000c101904 */
[----:B------:R-:W2:Y:S02]  /*05d0*/  LDG.E.64 R12, desc[UR4][R4.64] ;  /* 0x00000004040c7981 */ /* 0x000ea4000c1e1b00 */
[----:B--2---:R-:W-:-:S05]  /*05e0*/  IMAD.WIDE R12, R21, 0x4, R12 ;  /* 0x00000004150c7825 */ /* 0x004fca00078e020c */
[----:B------:R3:W-:Y:S04]  /*05f0*/  STG.E desc[UR4][R12.64+0x4], R3 ;  /* 0x000004030c007986 */ /* 0x0007e8000c101904 */
[----:B------:R-:W2:Y:S02]  /*0600*/  LDG.E.64 R16, desc[UR4][R4.64] ;  /* 0x0000000404107981 */ /* 0x000ea4000c1e1b00 */
[----:B--2---:R-:W-:-:S05]  /*0610*/  IMAD.WIDE R16, R21, 0x4, R16 ;  /* 0x0000000415107825 */ /* 0x004fca00078e0210 */
[----:B------:R3:W-:Y:S04]  /*0620*/  STG.E desc[UR4][R16.64+0x8], R3 ;  /* 0x0000080310007986 */ /* 0x0007e8000c101904 */
[----:B------:R-:W2:Y:S01]  /*0630*/  LDG.E.64 R18, desc[UR4][R4.64] ;  /* 0x0000000404127981 */ /* 0x000ea2000c1e1b00 */
[----:B------:R-:W-:Y:S01]  /*0640*/  VIADD R8, R8, 0x4 ;  /* 0x0000000408087836 */ /* 0x000fe20000000000 */
[----:B------:R-:W-:-:S04]  /*0650*/  IADD3 R15, PT, PT, R15, 0x4, RZ ;  /* 0x000000040f0f7810 */ /* 0x000fc80007ffe0ff */
[----:B------:R-:W-:Y:S01]  /*0660*/  ISETP.NE.AND P1, PT, R8, 0x1, PT ;  /* 0x000000010800780c */ /* 0x000fe20003f25270 */
[----:B--2---:R-:W-:-:S05]  /*0670*/  IMAD.WIDE R18, R21, 0x4, R18 ;  /* 0x0000000415127825 */ /* 0x004fca00078e0212 */
[----:B------:R3:W-:Y:S07]  /*0680*/  STG.E desc[UR4][R18.64+0xc], R3 ;  /* 0x00000c0312007986 */ /* 0x0007ee000c101904 */
[----:B------:R-:W-:Y:S05]  /*0690*/  @P1 BRA `(.L_x_7) ;  /* 0xfffffffc00bc1947 */ /* 0x000fea000383ffff */
.L_x_4:
[----:B------:R-:W-:Y:S05]  /*06a0*/  BSYNC.RECONVERGENT B0 ;  /* 0x0000000000007941 */ /* 0x000fea0003800200 */
.L_x_3:
[----:B------:R-:W-:Y:S05]  /*06b0*/  @P0 BRA `(.L_x_8) ;  /* 0xfffffffc00380947 */ /* 0x000fea000383ffff */
[----:B------:R-:W-:Y:S05]  /*06c0*/  EXIT ;  /* 0x000000000000794d */ /* 0x000fea0003800000 */
        .weak           $__internal_0_$__cuda_sm20_dblrcp_rn_slowpath_v3
        .type           $__internal_0_$__cuda_sm20_dblrcp_rn_slowpath_v3,@function
        .size           $__internal_0_$__cuda_sm20_dblrcp_rn_slowpath_v3,(.L_x_13 - $__internal_0_$__cuda_sm20_dblrcp_rn_slowpath_v3)
$__internal_0_$__cuda_sm20_dblrcp_rn_slowpath_v3:
[----:B------:R-:W-:-:S14]  /*06d0*/  DSETP.GTU.AND P0, PT, |R8|, +INF , PT ;  /* 0x7ff000000800742a */ /* 0x000fdc0003f0c200 */
[----:B------:R-:W-:Y:S05]  /*06e0*/  @P0 BRA `(.L_x_9) ;  /* 0x00000000007c0947 */ /* 0x000fea0003800000 */
[----:B------:R-:W-:-:S05]  /*06f0*/  LOP3.LUT R3, R9, 0x7fffffff, RZ, 0xc0, !PT ;  /* 0x7fffffff09037812 */ /* 0x000fca00078ec0ff */
[----:B------:R-:W-:-:S05]  /*0700*/  VIADD R5, R3, 0xffffffff ;  /* 0xffffffff03057836 */ /* 0x000fca0000000000 */
[----:B------:R-:W-:-:S13]  /*0710*/  ISETP.GE.U32.AND P0, PT, R5, 0x7fefffff, PT ;  /* 0x7fefffff0500780c */ /* 0x000fda0003f06070 */
[----:B------:R-:W-:Y:S01]  /*0720*/  @P0 LOP3.LUT R11, R9, 0x7ff00000, RZ, 0x3c, !PT ;  /* 0x7ff00000090b0812 */ /* 0x000fe200078e3cff */
[----:B------:R-:W-:Y:S01]  /*0730*/  @P0 IMAD.MOV.U32 R10, RZ, RZ, RZ ;  /* 0x000000ffff0a0224 */ /* 0x000fe200078e00ff */
[----:B------:R-:W-:Y:S06]  /*0740*/  @P0 BRA `(.L_x_10) ;  /* 0x00000000006c0947 */ /* 0x000fec0003800000 */
[----:B------:R-:W-:-:S13]  /*0750*/  ISETP.GE.U32.AND P0, PT, R3, 0x1000001, PT ;  /* 0x010000010300780c */ /* 0x000fda0003f06070 */
[----:B------:R-:W-:Y:S05]  /*0760*/  @!P0 BRA `(.L_x_11) ;  /* 0x0000000000348947 */ /* 0x000fea0003800000 */
[----:B------:R-:W-:Y:S01]  /*0770*/  IADD3 R11, PT, PT, R9, -0x3fe00000, RZ ;  /* 0xc0200000090b7810 */ /* 0x000fe20007ffe0ff */
[----:B------:R-:W-:-:S03]  /*0780*/  IMAD.MOV.U32 R10, RZ, RZ, R8 ;  /* 0x000000ffff0a7224 */ /* 0x000fc600078e0008 */
[----:B------:R-:W0:Y:S03]  /*0790*/  MUFU.RCP64H R13, R11 ;  /* 0x0000000b000d7308 */ /* 0x000e260000001800 */
[----:B0-----:R-:W-:-:S08]  /*07a0*/  DFMA R14, -R10, R12, 1 ;  /* 0x3ff000000a0e742b */ /* 0x001fd0000000010c */
[----:B------:R-:W-:-:S08]  /*07b0*/  DFMA R14, R14, R14, R14 ;  /* 0x0000000e0e0e722b */ /* 0x000fd0000000000e */
[----:B------:R-:W-:-:S08]  /*07c0*/  DFMA R14, R12, R14, R12 ;  /* 0x0000000e0c0e722b */ /* 0x000fd0000000000c */
[----:B------:R-:W-:-:S08]  /*07d0*/  DFMA R12, -R10, R14, 1 ;  /* 0x3ff000000a0c742b */ /* 0x000fd0000000010e */
[----:B------:R-:W-:-:S08]  /*07e0*/  DFMA R12, R14, R12, R14 ;  /* 0x0000000c0e0c722b */ /* 0x000fd0000000000e */
[----:B------:R-:W-:-:S08]  /*07f0*/  DMUL R12, R12, 2.2250738585072013831e-308 ;  /* 0x001000000c0c7828 */ /* 0x000fd00000000000 */
[----:B------:R-:W-:-:S08]  /*0800*/  DFMA R8, -R8, R12, 1 ;  /* 0x3ff000000808742b */ /* 0x000fd0000000010c */
[----:B------:R-:W-:-:S08]  /*0810*/  DFMA R8, R8, R8, R8 ;  /* 0x000000080808722b */ /* 0x000fd00000000008 */
[----:B------:R-:W-:Y:S01]  /*0820*/  DFMA R10, R12, R8, R12 ;  /* 0x000000080c0a722b */ /* 0x000fe2000000000c */
[----:B------:R-:W-:Y:S10]  /*0830*/  BRA `(.L_x_10) ;  /* 0x0000000000307947 */ /* 0x000ff40003800000 */
.L_x_11:
[----:B------:R-:W-:Y:S01]  /*0840*/  DMUL R8, R8, 8.11296384146066816958e+31 ;  /* 0x4690000008087828 */ /* 0x000fe20000000000 */
[----:B------:R-:W-:-:S05]  /*0850*/  IMAD.MOV.U32 R10, RZ, RZ, R12 ;  /* 0x000000ffff0a7224 */ /* 0x000fca00078e000c */
[----:B------:R-:W0:Y:S02]  /*0860*/  MUFU.RCP64H R11, R9 ;  /* 0x00000009000b7308 */ /* 0x000e240000001800 */
[----:B0-----:R-:W-:-:S08]  /*0870*/  DFMA R12, -R8, R10, 1 ;  /* 0x3ff00000080c742b */ /* 0x001fd0000000010a */
[----:B------:R-:W-:-:S08]  /*0880*/  DFMA R12, R12, R12, R12 ;  /* 0x0000000c0c0c722b */ /* 0x000fd0000000000c */
[----:B------:R-:W-:-:S08]  /*0890*/  DFMA R12, R10, R12, R10 ;  /* 0x0000000c0a0c722b */ /* 0x000fd0000000000a */
[----:B------:R-:W-:-:S08]  /*08a0*/  DFMA R10, -R8, R12, 1 ;  /* 0x3ff00000080a742b */ /* 0x000fd0000000010c */
[----:B------:R-:W-:-:S08]  /*08b0*/  DFMA R10, R12, R10, R12 ;  /* 0x0000000a0c0a722b */ /* 0x000fd0000000000c */
[----:B------:R-:W-:Y:S01]  /*08c0*/  DMUL R10, R10, 8.11296384146066816958e+31 ;  /* 0x469000000a0a7828 */ /* 0x000fe20000000000 */
[----:B------:R-:W-:Y:S10]  /*08d0*/  BRA `(.L_x_10) ;  /* 0x0000000000087947 */ /* 0x000ff40003800000 */
.L_x_9:
[----:B------:R-:W-:Y:S02]  /*08e0*/  LOP3.LUT R11, R9, 0x80000, RZ, 0xfc, !PT ;  /* 0x00080000090b7812 */ /* 0x000fe400078efcff */
[----:B------:R-:W-:-:S07]  /*08f0*/  MOV R10, R8 ;  /* 0x00000008000a7202 */ /* 0x000fce0000000f00 */
.L_x_10:
[----:B------:R-:W-:-:S04]  /*0900*/  IMAD.MOV.U32 R7, RZ, RZ, 0x0 ;  /* 0x00000000ff077424 */ /* 0x000fc800078e00ff */
[----:B------:R-:W-:Y:S05]  /*0910*/  RET.REL.NODEC R6 `(_Z7render2PPjP14parallelPixelsiPdii6cameraP4vec3S6_Pi) ;  /* 0xfffffff406b87950 */ /* 0x000fea0003c3ffff */
.L_x_12:
[----:B------:R-:W-:-:S00]  /*0920*/  BRA `(.L_x_12) ;  /* 0xfffffffc00fc7947 */ /* 0x000fc0000383ffff */
[----:B------:R-:W-:-:S00]  /*0930*/  NOP ;  /* 0x0000000000007918 */ /* 0x000fc00000000000 */
        /* <DEDUP_REMOVED lines=12> */
.L_x_13:


//--------------------- .nv.global.init           --------------------------
	.section	.nv.global.init,"aw",@progbits
	.align	8
.nv.global.init:
	.type		aspectdev,@object
	.size		aspectdev,(xresdev - aspectdev)
aspectdev:
        /*0000*/ 	.byte	0x52, 0xd7, 0xda, 0xfb, 0x54, 0x55, 0xf5, 0x3f
	.type		xresdev,@object
	.size		xresdev,(yresdev - xresdev)
xresdev:
        /*0008*/ 	.byte	0x20, 0x03, 0x00, 0x00
	.type		yresdev,@object
	.size		yresdev,(.L_1 - yresdev)
yresdev:
        /*000c*/ 	.byte	0x58, 0x02, 0x00, 0x00
.L_1:


//--------------------- .nv.shared.reserved.0     --------------------------
	.section	.nv.shared.reserved.0,"aw",@nobits
	.weak		__nv_reservedSMEM_offset_0_alias
	.size		__nv_reservedSMEM_offset_0_alias, 0, 64
	.other		__nv_reservedSMEM_offset_0_alias,@"STO_CUDA_RESERVED_SHARED STV_DEFAULT"
__nv_reservedSMEM_offset_0_alias:
	.zero		0
	.zero		64


//--------------------- .nv.constant0._Z7render2PPjP14parallelPixelsiPdii6cameraP4vec3S6_Pi --------------------------
	.section	.nv.constant0._Z7render2PPjP14parallelPixelsiPdii6cameraP4vec3S6_Pi,"a",@progbits
	.sectionflags	@""
	.align	4
.nv.constant0._Z7render2PPjP14parallelPixelsiPdii6cameraP4vec3S6_Pi:
	.zero		1016


//--------------------- SYMBOLS --------------------------

	.type		.nv.reservedSmem.offset0,@object
	.size		.nv.reservedSmem.offset0,0x4
